	.target	sm_103a

	.elftype	@"ET_EXEC"


//--------------------- .note.nv.tkinfo           --------------------------
	.section	.note.nv.tkinfo,"",@"SHT_NOTE"
	.sectionflags	@"SHF_NOTE_NV_TKINFO"
	.tkinfo
        /*0018*/ 	.word	0x00000002
        /*0030*/ 	.string	""
        /*0030*/ 	.string	"ptxas"
        /*0030*/ 	.string	"Cuda compilation tools, release 13.0, V13.0.88"
        /*0030*/ 	.string	"Build cuda_13.0.r13.0/compiler.36424714_0"
        /*0030*/ 	.string	"-arch sm_103a -m 64 "



//--------------------- .note.nv.cuinfo           --------------------------
	.section	.note.nv.cuinfo,"",@"SHT_NOTE"
	.sectionflags	@"SHF_NOTE_NV_CUINFO"
        /*0018*/ 	.short	0x0002
        /*001a*/ 	.short	0x0067
        /*001c*/ 	.short	0x0082
	.zero		2


//--------------------- .nv.info                  --------------------------
	.section	.nv.info,"",@"SHT_CUDA_INFO"
	.align	4


	//----- nvinfo : EIATTR_REGCOUNT
	.align		4
        /*0000*/ 	.byte	0x04, 0x2f
        /*0002*/ 	.short	(.L_20 - .L_19)
	.align		4
.L_19:
        /*0004*/ 	.word	index@(_ZN17fastertransformer18dequantized_kernelEP6float4PK5char4iPKf)
        /*0008*/ 	.word	0x00000014


	//----- nvinfo : EIATTR_FRAME_SIZE
	.align		4
.L_20:
        /*000c*/ 	.byte	0x04, 0x11
        /*000e*/ 	.short	(.L_22 - .L_21)
	.align		4
.L_21:
        /*0010*/ 	.word	index@(_ZN17fastertransformer18dequantized_kernelEP6float4PK5char4iPKf)
        /*0014*/ 	.word	0x00000000


	//----- nvinfo : EIATTR_REGCOUNT
	.align		4
.L_22:
        /*0018*/ 	.byte	0x04, 0x2f
        /*001a*/ 	.short	(.L_24 - .L_23)
	.align		4
.L_23:
        /*001c*/ 	.word	index@(_ZN17fastertransformer18dequantized_kernelEPNS_5half4EPK5char4iPKf)
        /*0020*/ 	.word	0x00000014


	//----- nvinfo : EIATTR_FRAME_SIZE
	.align		4
.L_24:
        /*0024*/ 	.byte	0x04, 0x11
        /*0026*/ 	.short	(.L_26 - .L_25)
	.align		4
.L_25:
        /*0028*/ 	.word	index@(_ZN17fastertransformer18dequantized_kernelEPNS_5half4EPK5char4iPKf)
        /*002c*/ 	.word	0x00000000


	//----- nvinfo : EIATTR_REGCOUNT
	.align		4
.L_26:
        /*0030*/ 	.byte	0x04, 0x2f
        /*0032*/ 	.short	(.L_28 - .L_27)
	.align		4
.L_27:
        /*0034*/ 	.word	index@(_ZN17fastertransformer24dequantized_kernel_INT32EP6float4PK4int4iPKfS6_)
        /*0038*/ 	.word	0x00000013


	//----- nvinfo : EIATTR_FRAME_SIZE
	.align		4
.L_28:
        /*003c*/ 	.byte	0x04, 0x11
        /*003e*/ 	.short	(.L_30 - .L_29)
	.align		4
.L_29:
        /*0040*/ 	.word	index@(_ZN17fastertransformer24dequantized_kernel_INT32EP6float4PK4int4iPKfS6_)
        /*0044*/ 	.word	0x00000000


	//----- nvinfo : EIATTR_REGCOUNT
	.align		4
.L_30:
        /*0048*/ 	.byte	0x04, 0x2f
        /*004a*/ 	.short	(.L_32 - .L_31)
	.align		4
.L_31:
        /*004c*/ 	.word	index@(_ZN17fastertransformer24dequantized_kernel_INT32EPNS_5half4EPK4int4iPKfS6_)
        /*0050*/ 	.word	0x00000016


	//----- nvinfo : EIATTR_FRAME_SIZE
	.align		4
.L_32:
        /*0054*/ 	.byte	0x04, 0x11
        /*0056*/ 	.short	(.L_34 - .L_33)
	.align		4
.L_33:
        /*0058*/ 	.word	index@(_ZN17fastertransformer24dequantized_kernel_INT32EPNS_5half4EPK4int4iPKfS6_)
        /*005c*/ 	.word	0x00000000


	//----- nvinfo : EIATTR_MIN_STACK_SIZE
	.align		4
.L_34:
        /*0060*/ 	.byte	0x04, 0x12
        /*0062*/ 	.short	(.L_36 - .L_35)
	.align		4
.L_35:
        /*0064*/ 	.word	index@(_ZN17fastertransformer24dequantized_kernel_INT32EPNS_5half4EPK4int4iPKfS6_)
        /*0068*/ 	.word	0x00000000


	//----- nvinfo : EIATTR_MIN_STACK_SIZE
	.align		4
.L_36:
        /*006c*/ 	.byte	0x04, 0x12
        /*006e*/ 	.short	(.L_38 - .L_37)
	.align		4
.L_37:
        /*0070*/ 	.word	index@(_ZN17fastertransformer24dequantized_kernel_INT32EP6float4PK4int4iPKfS6_)
        /*0074*/ 	.word	0x00000000


	//----- nvinfo : EIATTR_MIN_STACK_SIZE
	.align		4
.L_38:
        /*0078*/ 	.byte	0x04, 0x12
        /*007a*/ 	.short	(.L_40 - .L_39)
	.align		4
.L_39:
        /*007c*/ 	.word	index@(_ZN17fastertransformer18dequantized_kernelEPNS_5half4EPK5char4iPKf)
        /*0080*/ 	.word	0x00000000


	//----- nvinfo : EIATTR_MIN_STACK_SIZE
	.align		4
.L_40:
        /*0084*/ 	.byte	0x04, 0x12
        /*0086*/ 	.short	(.L_42 - .L_41)
	.align		4
.L_41:
        /*0088*/ 	.word	index@(_ZN17fastertransformer18dequantized_kernelEP6float4PK5char4iPKf)
        /*008c*/ 	.word	0x00000000
.L_42:


//--------------------- .nv.compat                --------------------------
	.section	.nv.compat,"",@"SHT_CUDA_COMPAT_INFO"
	.align	4
        /*0000*/ 	.byte	0x02, 0x09, 0x01, 0x00, 0x02, 0x02, 0x01, 0x00, 0x02, 0x05, 0x05, 0x00, 0x03, 0x07, 0x01, 0x01
        /*0010*/ 	.byte	0x02, 0x03, 0x00, 0x00, 0x02, 0x06, 0x01, 0x00, 0x04, 0x0b, 0x08, 0x00, 0x00, 0x00, 0x00, 0x00
        /*0020*/ 	.byte	0x00, 0x00, 0x00, 0x00


//--------------------- .nv.info._ZN17fastertransformer24dequantized_kernel_INT32EPNS_5half4EPK4int4iPKfS6_ --------------------------
	.section	.nv.info._ZN17fastertransformer24dequantized_kernel_INT32EPNS_5half4EPK4int4iPKfS6_,"",@"SHT_CUDA_INFO"
	.sectionflags	@""
	.align	4


	//----- nvinfo : EIATTR_CUDA_API_VERSION
	.align		4
        /*0000*/ 	.byte	0x04, 0x37
        /*0002*/ 	.short	(.L_44 - .L_43)
.L_43:
        /*0004*/ 	.word	0x00000082


	//----- nvinfo : EIATTR_KPARAM_INFO
	.align		4
.L_44:
        /*0008*/ 	.byte	0x04, 0x17
        /*000a*/ 	.short	(.L_46 - .L_45)
.L_45:
        /*000c*/ 	.word	0x00000000
        /*0010*/ 	.short	0x0004
        /*0012*/ 	.short	0x0020
        /*0014*/ 	.byte	0x00, 0xf5, 0x21, 0x00


	//----- nvinfo : EIATTR_KPARAM_INFO
	.align		4
.L_46:
        /*0018*/ 	.byte	0x04, 0x17
        /*001a*/ 	.short	(.L_48 - .L_47)
.L_47:
        /*001c*/ 	.word	0x00000000
        /*0020*/ 	.short	0x0003
        /*0022*/ 	.short	0x0018
        /*0024*/ 	.byte	0x00, 0xf5, 0x21, 0x00


	//----- nvinfo : EIATTR_KPARAM_INFO
	.align		4
.L_48:
        /*0028*/ 	.byte	0x04, 0x17
        /*002a*/ 	.short	(.L_50 - .L_49)
.L_49:
        /*002c*/ 	.word	0x00000000
        /*0030*/ 	.short	0x0002
        /*0032*/ 	.short	0x0010
        /*0034*/ 	.byte	0x00, 0xf0, 0x11, 0x00


	//----- nvinfo : EIATTR_KPARAM_INFO
	.align		4
.L_50:
        /*0038*/ 	.byte	0x04, 0x17
        /*003a*/ 	.short	(.L_52 - .L_51)
.L_51:
        /*003c*/ 	.word	0x00000000
        /*0040*/ 	.short	0x0001
        /*0042*/ 	.short	0x0008
        /*0044*/ 	.byte	0x00, 0xf5, 0x21, 0x00


	//----- nvinfo : EIATTR_KPARAM_INFO
	.align		4
.L_52:
        /*0048*/ 	.byte	0x04, 0x17
        /*004a*/ 	.short	(.L_54 - .L_53)
.L_53:
        /*004c*/ 	.word	0x00000000
        /*0050*/ 	.short	0x0000
        /*0052*/ 	.short	0x0000
        /*0054*/ 	.byte	0x00, 0xf5, 0x21, 0x00


	//----- nvinfo : EIATTR_SPARSE_MMA_MASK
	.align		4
.L_54:
        /*0058*/ 	.byte	0x03, 0x50
        /*005a*/ 	.short	0x0000


	//----- nvinfo : EIATTR_MAXREG_COUNT
	.align		4
        /*005c*/ 	.byte	0x03, 0x1b
        /*005e*/ 	.short	0x00ff


	//----- nvinfo : EIATTR_MERCURY_ISA_VERSION
	.align		4
        /*0060*/ 	.byte	0x03, 0x5f
        /*0062*/ 	.short	0x0101


	//----- nvinfo : EIATTR_VRC_CTA_INIT_COUNT
	.align		4
        /*0064*/ 	.byte	0x02, 0x4a
	.zero		1
	.zero		1


	//----- nvinfo : EIATTR_EXIT_INSTR_OFFSETS
	.align		4
        /*0068*/ 	.byte	0x04, 0x1c
        /*006a*/ 	.short	(.L_56 - .L_55)


	//   ....[0]....
.L_55:
        /*006c*/ 	.word	0x00000070


	//   ....[1]....
        /*0070*/ 	.word	0x00000210


	//----- nvinfo : EIATTR_CBANK_PARAM_SIZE
	.align		4
.L_56:
        /*0074*/ 	.byte	0x03, 0x19
        /*0076*/ 	.short	0x0028


	//----- nvinfo : EIATTR_PARAM_CBANK
	.align		4
        /*0078*/ 	.byte	0x04, 0x0a
        /*007a*/ 	.short	(.L_58 - .L_57)
	.align		4
.L_57:
        /*007c*/ 	.word	index@(.nv.constant0._ZN17fastertransformer24dequantized_kernel_INT32EPNS_5half4EPK4int4iPKfS6_)
        /*0080*/ 	.short	0x0380
        /*0082*/ 	.short	0x0028


	//----- nvinfo : EIATTR_SW_WAR
	.align		4
.L_58:
        /*0084*/ 	.byte	0x04, 0x36
        /*0086*/ 	.short	(.L_60 - .L_59)
.L_59:
        /*0088*/ 	.word	0x00000008
.L_60:


//--------------------- .nv.info._ZN17fastertransformer24dequantized_kernel_INT32EP6float4PK4int4iPKfS6_ --------------------------
	.section	.nv.info._ZN17fastertransformer24dequantized_kernel_INT32EP6float4PK4int4iPKfS6_,"",@"SHT_CUDA_INFO"
	.sectionflags	@""
	.align	4


	//----- nvinfo : EIATTR_CUDA_API_VERSION
	.align		4
        /*0000*/ 	.byte	0x04, 0x37
        /*0002*/ 	.short	(.L_62 - .L_61)
.L_61:
        /*0004*/ 	.word	0x00000082


	//----- nvinfo : EIATTR_KPARAM_INFO
	.align		4
.L_62:
        /*0008*/ 	.byte	0x04, 0x17
        /*000a*/ 	.short	(.L_64 - .L_63)
.L_63:
        /*000c*/ 	.word	0x00000000
        /*0010*/ 	.short	0x0004
        /*0012*/ 	.short	0x0020
        /*0014*/ 	.byte	0x00, 0xf5, 0x21, 0x00


	//----- nvinfo : EIATTR_KPARAM_INFO
	.align		4
.L_64:
        /*0018*/ 	.byte	0x04, 0x17
        /*001a*/ 	.short	(.L_66 - .L_65)
.L_65:
        /*001c*/ 	.word	0x00000000
        /*0020*/ 	.short	0x0003
        /*0022*/ 	.short	0x0018
        /*0024*/ 	.byte	0x00, 0xf5, 0x21, 0x00


	//----- nvinfo : EIATTR_KPARAM_INFO
	.align		4
.L_66:
        /*0028*/ 	.byte	0x04, 0x17
        /*002a*/ 	.short	(.L_68 - .L_67)
.L_67:
        /*002c*/ 	.word	0x00000000
        /*0030*/ 	.short	0x0002
        /*0032*/ 	.short	0x0010
        /*0034*/ 	.byte	0x00, 0xf0, 0x11, 0x00


	//----- nvinfo : EIATTR_KPARAM_INFO
	.align		4
.L_68:
        /*0038*/ 	.byte	0x04, 0x17
        /*003a*/ 	.short	(.L_70 - .L_69)
.L_69:
        /*003c*/ 	.word	0x00000000
        /*0040*/ 	.short	0x0001
        /*0042*/ 	.short	0x0008
        /*0044*/ 	.byte	0x00, 0xf5, 0x21, 0x00


	//----- nvinfo : EIATTR_KPARAM_INFO
	.align		4
.L_70:
        /*0048*/ 	.byte	0x04, 0x17
        /*004a*/ 	.short	(.L_72 - .L_71)
.L_71:
        /*004c*/ 	.word	0x00000000
        /*0050*/ 	.short	0x0000
        /*0052*/ 	.short	0x0000
        /*0054*/ 	.byte	0x00, 0xf5, 0x21, 0x00


	//----- nvinfo : EIATTR_SPARSE_MMA_MASK
	.align		4
.L_72:
        /*0058*/ 	.byte	0x03, 0x50
        /*005a*/ 	.short	0x0000


	//----- nvinfo : EIATTR_MAXREG_COUNT
	.align		4
        /*005c*/ 	.byte	0x03, 0x1b
        /*005e*/ 	.short	0x00ff


	//----- nvinfo : EIATTR_MERCURY_ISA_VERSION
	.align		4
        /*0060*/ 	.byte	0x03, 0x5f
        /*0062*/ 	.short	0x0101


	//----- nvinfo : EIATTR_VRC_CTA_INIT_COUNT
	.align		4
        /*0064*/ 	.byte	0x02, 0x4a
	.zero		1
	.zero		1


	//----- nvinfo : EIATTR_EXIT_INSTR_OFFSETS
	.align		4
        /*0068*/ 	.byte	0x04, 0x1c
        /*006a*/ 	.short	(.L_74 - .L_73)


	//   ....[0]....
.L_73:
        /*006c*/ 	.word	0x00000070


	//   ....[1]....
        /*0070*/ 	.word	0x000001e0


	//----- nvinfo : EIATTR_CBANK_PARAM_SIZE
	.align		4
.L_74:
        /*0074*/ 	.byte	0x03, 0x19
        /*0076*/ 	.short	0x0028


	//----- nvinfo : EIATTR_PARAM_CBANK
	.align		4
        /*0078*/ 	.byte	0x04, 0x0a
        /*007a*/ 	.short	(.L_76 - .L_75)
	.align		4
.L_75:
        /*007c*/ 	.word	index@(.nv.constant0._ZN17fastertransformer24dequantized_kernel_INT32EP6float4PK4int4iPKfS6_)
        /*0080*/ 	.short	0x0380
        /*0082*/ 	.short	0x0028


	//----- nvinfo : EIATTR_SW_WAR
	.align		4
.L_76:
        /*0084*/ 	.byte	0x04, 0x36
        /*0086*/ 	.short	(.L_78 - .L_77)
.L_77:
        /*0088*/ 	.word	0x00000008
.L_78:


//--------------------- .nv.info._ZN17fastertransformer18dequantized_kernelEPNS_5half4EPK5char4iPKf --------------------------
	.section	.nv.info._ZN17fastertransformer18dequantized_kernelEPNS_5half4EPK5char4iPKf,"",@"SHT_CUDA_INFO"
	.sectionflags	@""
	.align	4


	//----- nvinfo : EIATTR_CUDA_API_VERSION
	.align		4
        /*0000*/ 	.byte	0x04, 0x37
        /*0002*/ 	.short	(.L_80 - .L_79)
.L_79:
        /*0004*/ 	.word	0x00000082


	//----- nvinfo : EIATTR_KPARAM_INFO
	.align		4
.L_80:
        /*0008*/ 	.byte	0x04, 0x17
        /*000a*/ 	.short	(.L_82 - .L_81)
.L_81:
        /*000c*/ 	.word	0x00000000
        /*0010*/ 	.short	0x0003
        /*0012*/ 	.short	0x0018
        /*0014*/ 	.byte	0x00, 0xf5, 0x21, 0x00


	//----- nvinfo : EIATTR_KPARAM_INFO
	.align		4
.L_82:
        /*0018*/ 	.byte	0x04, 0x17
        /*001a*/ 	.short	(.L_84 - .L_83)
.L_83:
        /*001c*/ 	.word	0x00000000
        /*0020*/ 	.short	0x0002
        /*0022*/ 	.short	0x0010
        /*0024*/ 	.byte	0x00, 0xf0, 0x11, 0x00


	//----- nvinfo : EIATTR_KPARAM_INFO
	.align		4
.L_84:
        /*0028*/ 	.byte	0x04, 0x17
        /*002a*/ 	.short	(.L_86 - .L_85)
.L_85:
        /*002c*/ 	.word	0x00000000
        /*0030*/ 	.short	0x0001
        /*0032*/ 	.short	0x0008
        /*0034*/ 	.byte	0x00, 0xf5, 0x21, 0x00


	//----- nvinfo : EIATTR_KPARAM_INFO
	.align		4
.L_86:
        /*0038*/ 	.byte	0x04, 0x17
        /*003a*/ 	.short	(.L_88 - .L_87)
.L_87:
        /*003c*/ 	.word	0x00000000
        /*0040*/ 	.short	0x0000
        /*0042*/ 	.short	0x0000
        /*0044*/ 	.byte	0x00, 0xf5, 0x21, 0x00


	//----- nvinfo : EIATTR_SPARSE_MMA_MASK
	.align		4
.L_88:
        /*0048*/ 	.byte	0x03, 0x50
        /*004a*/ 	.short	0x0000


	//----- nvinfo : EIATTR_MAXREG_COUNT
	.align		4
        /*004c*/ 	.byte	0x03, 0x1b
        /*004e*/ 	.short	0x00ff


	//----- nvinfo : EIATTR_MERCURY_ISA_VERSION
	.align		4
        /*0050*/ 	.byte	0x03, 0x5f
        /*0052*/ 	.short	0x0101


	//----- nvinfo : EIATTR_VRC_CTA_INIT_COUNT
	.align		4
        /*0054*/ 	.byte	0x02, 0x4a
	.zero		1
	.zero		1


	//----- nvinfo : EIATTR_EXIT_INSTR_OFFSETS
	.align		4
        /*0058*/ 	.byte	0x04, 0x1c
        /*005a*/ 	.short	(.L_90 - .L_89)


	//   ....[0]....
.L_89:
        /*005c*/ 	.word	0x00000070


	//   ....[1]....
        /*0060*/ 	.word	0x000001c0


	//----- nvinfo : EIATTR_CBANK_PARAM_SIZE
	.align		4
.L_90:
        /*0064*/ 	.byte	0x03, 0x19
        /*0066*/ 	.short	0x0020


	//----- nvinfo : EIATTR_PARAM_CBANK
	.align		4
        /*0068*/ 	.byte	0x04, 0x0a
        /*006a*/ 	.short	(.L_92 - .L_91)
	.align		4
.L_91:
        /*006c*/ 	.word	index@(.nv.constant0._ZN17fastertransformer18dequantized_kernelEPNS_5half4EPK5char4iPKf)
        /*0070*/ 	.short	0x0380
        /*0072*/ 	.short	0x0020


	//----- nvinfo : EIATTR_SW_WAR
	.align		4
.L_92:
        /*0074*/ 	.byte	0x04, 0x36
        /*0076*/ 	.short	(.L_94 - .L_93)
.L_93:
        /*0078*/ 	.word	0x00000008
.L_94:


//--------------------- .nv.info._ZN17fastertransformer18dequantized_kernelEP6float4PK5char4iPKf --------------------------
	.section	.nv.info._ZN17fastertransformer18dequantized_kernelEP6float4PK5char4iPKf,"",@"SHT_CUDA_INFO"
	.sectionflags	@""
	.align	4


	//----- nvinfo : EIATTR_CUDA_API_VERSION
	.align		4
        /*0000*/ 	.byte	0x04, 0x37
        /*0002*/ 	.short	(.L_96 - .L_95)
.L_95:
        /*0004*/ 	.word	0x00000082


	//----- nvinfo : EIATTR_KPARAM_INFO
	.align		4
.L_96:
        /*0008*/ 	.byte	0x04, 0x17
        /*000a*/ 	.short	(.L_98 - .L_97)
.L_97:
        /*000c*/ 	.word	0x00000000
        /*0010*/ 	.short	0x0003
        /*0012*/ 	.short	0x0018
        /*0014*/ 	.byte	0x00, 0xf5, 0x21, 0x00


	//----- nvinfo : EIATTR_KPARAM_INFO
	.align		4
.L_98:
        /*0018*/ 	.byte	0x04, 0x17
        /*001a*/ 	.short	(.L_100 - .L_99)
.L_99:
        /*001c*/ 	.word	0x00000000
        /*0020*/ 	.short	0x0002
        /*0022*/ 	.short	0x0010
        /*0024*/ 	.byte	0x00, 0xf0, 0x11, 0x00


	//----- nvinfo : EIATTR_KPARAM_INFO
	.align		4
.L_100:
        /*0028*/ 	.byte	0x04, 0x17
        /*002a*/ 	.short	(.L_102 - .L_101)
.L_101:
        /*002c*/ 	.word	0x00000000
        /*0030*/ 	.short	0x0001
        /*0032*/ 	.short	0x0008
        /*0034*/ 	.byte	0x00, 0xf5, 0x21, 0x00


	//----- nvinfo : EIATTR_KPARAM_INFO
	.align		4
.L_102:
        /*0038*/ 	.byte	0x04, 0x17
        /*003a*/ 	.short	(.L_104 - .L_103)
.L_103:
        /*003c*/ 	.word	0x00000000
        /*0040*/ 	.short	0x0000
        /*0042*/ 	.short	0x0000
        /*0044*/ 	.byte	0x00, 0xf5, 0x21, 0x00


	//----- nvinfo : EIATTR_SPARSE_MMA_MASK
	.align		4
.L_104:
        /*0048*/ 	.byte	0x03, 0x50
        /*004a*/ 	.short	0x0000


	//----- nvinfo : EIATTR_MAXREG_COUNT
	.align		4
        /*004c*/ 	.byte	0x03, 0x1b
        /*004e*/ 	.short	0x00ff


	//----- nvinfo : EIATTR_MERCURY_ISA_VERSION
	.align		4
        /*0050*/ 	.byte	0x03, 0x5f
        /*0052*/ 	.short	0x0101


	//----- nvinfo : EIATTR_VRC_CTA_INIT_COUNT
	.align		4
        /*0054*/ 	.byte	0x02, 0x4a
	.zero		1
	.zero		1


	//----- nvinfo : EIATTR_EXIT_INSTR_OFFSETS
	.align		4
        /*0058*/ 	.byte	0x04, 0x1c
        /*005a*/ 	.short	(.L_106 - .L_105)


	//   ....[0]....
.L_105:
        /*005c*/ 	.word	0x00000070


	//   ....[1]....
        /*0060*/ 	.word	0x00000190


	//----- nvinfo : EIATTR_CBANK_PARAM_SIZE
	.align		4
.L_106:
        /*0064*/ 	.byte	0x03, 0x19
        /*0066*/ 	.short	0x0020


	//----- nvinfo : EIATTR_PARAM_CBANK
	.align		4
        /*0068*/ 	.byte	0x04, 0x0a
        /*006a*/ 	.short	(.L_108 - .L_107)
	.align		4
.L_107:
        /*006c*/ 	.word	index@(.nv.constant0._ZN17fastertransformer18dequantized_kernelEP6float4PK5char4iPKf)
        /*0070*/ 	.short	0x0380
        /*0072*/ 	.short	0x0020


	//----- nvinfo : EIATTR_SW_WAR
	.align		4
.L_108:
        /*0074*/ 	.byte	0x04, 0x36
        /*0076*/ 	.short	(.L_110 - .L_109)
.L_109:
        /*0078*/ 	.word	0x00000008
.L_110:


//--------------------- .nv.callgraph             --------------------------
	.section	.nv.callgraph,"",@"SHT_CUDA_CALLGRAPH"
	.align	4
	.sectionentsize	8
	.align		4
        /*0000*/ 	.word	0x00000000
	.align		4
        /*0004*/ 	.word	0xffffffff
	.align		4
        /*0008*/ 	.word	0x00000000
	.align		4
        /*000c*/ 	.word	0xfffffffe
	.align		4
        /*0010*/ 	.word	0x00000000
	.align		4
        /*0014*/ 	.word	0xfffffffd
	.align		4
        /*0018*/ 	.word	0x00000000
	.align		4
        /*001c*/ 	.word	0xfffffffc


//--------------------- .nv.constant4             --------------------------
	.section	.nv.constant4,"a",@progbits
	.align	8
	.align		8
.nv.constant4:
        /*0000*/ 	.dword	precalc_xorwow_matrix
	.align		8
        /*0008*/ 	.dword	precalc_xorwow_offset_matrix
	.align		8
        /*0010*/ 	.dword	mrg32k3aM1
	.align		8
        /*0018*/ 	.dword	mrg32k3aM2
	.align		8
        /*0020*/ 	.dword	mrg32k3aM1SubSeq
	.align		8
        /*0028*/ 	.dword	mrg32k3aM2SubSeq
	.align		8
        /*0030*/ 	.dword	mrg32k3aM1Seq
	.align		8
        /*0038*/ 	.dword	mrg32k3aM2Seq
	.align		8
        /*0040*/ 	.dword	_ZN52_INTERNAL_1d973e08_21_dequantize_kernels_cu_62c590ab4cuda3std3__454_GLOBAL__N__1d973e08_21_dequantize_kernels_cu_62c590ab6ignoreE
	.align		8
        /*0048*/ 	.dword	_ZN52_INTERNAL_1d973e08_21_dequantize_kernels_cu_62c590ab4cuda3std3__45__cpo5beginE
	.align		8
        /*0050*/ 	.dword	_ZN52_INTERNAL_1d973e08_21_dequantize_kernels_cu_62c590ab4cuda3std3__45__cpo3endE
	.align		8
        /*0058*/ 	.dword	_ZN52_INTERNAL_1d973e08_21_dequantize_kernels_cu_62c590ab4cuda3std3__45__cpo6cbeginE
	.align		8
        /*0060*/ 	.dword	_ZN52_INTERNAL_1d973e08_21_dequantize_kernels_cu_62c590ab4cuda3std3__45__cpo4cendE
	.align		8
        /*0068*/ 	.dword	_ZN52_INTERNAL_1d973e08_21_dequantize_kernels_cu_62c590ab4cuda3std3__419piecewise_constructE
	.align		8
        /*0070*/ 	.dword	_ZN52_INTERNAL_1d973e08_21_dequantize_kernels_cu_62c590ab4cuda3std3__48in_placeE
	.align		8
        /*0078*/ 	.dword	_ZN52_INTERNAL_1d973e08_21_dequantize_kernels_cu_62c590ab4cuda3std6ranges3__45__cpo4swapE
	.align		8
        /*0080*/ 	.dword	_ZN52_INTERNAL_1d973e08_21_dequantize_kernels_cu_62c590ab4cuda3std6ranges3__45__cpo9iter_moveE
	.align		8
        /*0088*/ 	.dword	_ZN52_INTERNAL_1d973e08_21_dequantize_kernels_cu_62c590ab4cuda3std6ranges3__45__cpo7advanceE


//--------------------- .nv.constant3             --------------------------
	.section	.nv.constant3,"a",@progbits
	.align	8
.nv.constant3:
	.type		__cr_lgamma_table,@object
	.size		__cr_lgamma_table,(.L_8 - __cr_lgamma_table)
__cr_lgamma_table:
        /*0000*/ 	.byte	0x00, 0x00, 0x00, 0x00, 0x00, 0x00, 0x00, 0x00, 0x00, 0x00, 0x00, 0x00, 0x00, 0x00, 0x00, 0x00
        /*0010*/ 	.byte	0xef, 0x39, 0xfa, 0xfe, 0x42, 0x2e, 0xe6, 0x3f, 0x02, 0x20, 0x2a, 0xfa, 0x0b, 0xab, 0xfc, 0x3f
        /*0020*/ 	.byte	0xf9, 0x2c, 0x92, 0x7c, 0xa7, 0x6c, 0x09, 0x40, 0xc9, 0x79, 0x44, 0x3c, 0x64, 0x26, 0x13, 0x40
        /*0030*/ 	.byte	0xca, 0x01, 0xcf, 0x3a, 0x27, 0x51, 0x1a, 0x40, 0x30, 0xcc, 0x2d, 0xf3, 0xe1, 0x0c, 0x21, 0x40
        /*0040*/ 	.byte	0x0d, 0xb7, 0xfc, 0x82, 0x8e, 0x35, 0x25, 0x40
.L_8:


//--------------------- .text._ZN17fastertransformer24dequantized_kernel_INT32EPNS_5half4EPK4int4iPKfS6_ --------------------------
	.section	.text._ZN17fastertransformer24dequantized_kernel_INT32EPNS_5half4EPK4int4iPKfS6_,"ax",@progbits
	.align	128
        .global         _ZN17fastertransformer24dequantized_kernel_INT32EPNS_5half4EPK4int4iPKfS6_
        .type           _ZN17fastertransformer24dequantized_kernel_INT32EPNS_5half4EPK4int4iPKfS6_,@function
        .size           _ZN17fastertransformer24dequantized_kernel_INT32EPNS_5half4EPK4int4iPKfS6_,(.L_x_4 - _ZN17fastertransformer24dequantized_kernel_INT32EPNS_5half4EPK4int4iPKfS6_)
        .other          _ZN17fastertransformer24dequantized_kernel_INT32EPNS_5half4EPK4int4iPKfS6_,@"STO_CUDA_ENTRY STV_DEFAULT"
_ZN17fastertransformer24dequantized_kernel_INT32EPNS_5half4EPK4int4iPKfS6_:
.text._ZN17fastertransformer24dequantized_kernel_INT32EPNS_5half4EPK4int4iPKfS6_:
[----:B------:R-:W-:Y:S01]  /*0000*/  LDC R1, c[0x0][0x37c] ;  /* 0x0000df00ff017b82 */ /* 0x000fe20000000800 */
[----:B------:R-:W0:Y:S07]  /*0010*/  S2R R0, SR_TID.X ;  /* 0x0000000000007919 */ /* 0x000e2e0000002100 */
[----:B------:R-:W0:Y:S01]  /*0020*/  S2UR UR4, SR_CTAID.X ;  /* 0x00000000000479c3 */ /* 0x000e220000002500 */
[----:B------:R-:W1:Y:S07]  /*0030*/  LDCU UR5, c[0x0][0x390] ;  /* 0x00007200ff0577ac */ /* 0x000e6e0008000800 */
[----:B------:R-:W0:Y:S02]  /*0040*/  LDC R13, c[0x0][0x360] ;  /* 0x0000d800ff0d7b82 */ /* 0x000e240000000800 */
[----:B0-----:R-:W-:-:S05]  /*0050*/  IMAD R13, R13, UR4, R0 ;  /* 0x000000040d0d7c24 */ /* 0x001fca000f8e0200 */
[----:B-1----:R-:W-:-:S13]  /*0060*/  ISETP.GE.AND P0, PT, R13, UR5, PT ;  /* 0x000000050d007c0c */ /* 0x002fda000bf06270 */
[----:B------:R-:W-:Y:S05]  /*0070*/  @P0 EXIT ;  /* 0x000000000000094d */ /* 0x000fea0003800000 */
[----:B------:R-:W0:Y:S01]  /*0080*/  LDC.64 R8, c[0x0][0x398] ;  /* 0x0000e600ff087b82 */ /* 0x000e220000000a00 */
[----:B------:R-:W0:Y:S07]  /*0090*/  LDCU.64 UR4, c[0x0][0x358] ;  /* 0x00006b00ff0477ac */ /* 0x000e2e0008000a00 */
[----:B------:R-:W1:Y:S08]  /*00a0*/  LDC.64 R4, c[0x0][0x388] ;  /* 0x0000e200ff047b82 */ /* 0x000e700000000a00 */
[----:B------:R-:W2:Y:S01]  /*00b0*/  LDC.64 R10, c[0x0][0x3a0] ;  /* 0x0000e800ff0a7b82 */ /* 0x000ea20000000a00 */
[----:B0-----:R-:W3:Y:S07]  /*00c0*/  LDG.E.CONSTANT R8, desc[UR4][R8.64] ;  /* 0x0000000408087981 */ /* 0x001eee000c1e9900 */
[----:B------:R-:W0:Y:S01]  /*00d0*/  LDC.64 R2, c[0x0][0x380] ;  /* 0x0000e000ff027b82 */ /* 0x000e220000000a00 */
[----:B-1----:R-:W-:-:S06]  /*00e0*/  IMAD.WIDE R4, R13, 0x10, R4 ;  /* 0x000000100d047825 */ /* 0x002fcc00078e0204 */
[----:B------:R-:W4:Y:S04]  /*00f0*/  LDG.E.128 R4, desc[UR4][R4.64] ;  /* 0x0000000404047981 */ /* 0x000f28000c1e1d00 */
[----:B--2---:R-:W2:Y:S01]  /*0100*/  LDG.E.CONSTANT R10, desc[UR4][R10.64] ;  /* 0x000000040a0a7981 */ /* 0x004ea2000c1e9900 */
[----:B0-----:R-:W-:Y:S01]  /*0110*/  IMAD.WIDE R2, R13, 0x8, R2 ;  /* 0x000000080d027825 */ /* 0x001fe200078e0202 */
[----:B---3--:R-:W0:Y:S03]  /*0120*/  MUFU.RCP R0, R8 ;  /* 0x0000000800007308 */ /* 0x008e260000001000 */
[----:B--2---:R-:W-:Y:S01]  /*0130*/  FMUL.FTZ R15, R10, 0.0078740157186985015869 ;  /* 0x3c0102040a0f7820 */ /* 0x004fe20000410000 */
[----:B----4-:R-:W-:-:S02]  /*0140*/  I2FP.F32.S32 R17, R5 ;  /* 0x0000000500117245 */ /* 0x010fc40000201400 */
[----:B------:R-:W-:Y:S01]  /*0150*/  I2FP.F32.S32 R19, R6 ;  /* 0x0000000600137245 */ /* 0x000fe20000201400 */
[----:B0-----:R-:W-:Y:S01]  /*0160*/  FMUL.FTZ R0, R0, R15 ;  /* 0x0000000f00007220 */ /* 0x001fe20000410000 */
[----:B------:R-:W-:Y:S02]  /*0170*/  I2FP.F32.S32 R15, R4 ;  /* 0x00000004000f7245 */ /* 0x000fe40000201400 */
[----:B------:R-:W-:Y:S01]  /*0180*/  I2FP.F32.S32 R7, R7 ;  /* 0x0000000700077245 */ /* 0x000fe20000201400 */
[C---:B------:R-:W-:Y:S01]  /*0190*/  FMUL.FTZ R6, R0.reuse, R17 ;  /* 0x0000001100067220 */ /* 0x040fe20000410000 */
[C---:B------:R-:W-:Y:S01]  /*01a0*/  FMUL.FTZ R19, R0.reuse, R19 ;  /* 0x0000001300137220 */ /* 0x040fe20000410000 */
[C---:B------:R-:W-:Y:S02]  /*01b0*/  FMUL.FTZ R15, R0.reuse, R15 ;  /* 0x0000000f000f7220 */ /* 0x040fe40000410000 */
[----:B------:R-:W-:-:S03]  /*01c0*/  FMUL.FTZ R0, R0, R7 ;  /* 0x0000000700007220 */ /* 0x000fc60000410000 */
[----:B------:R-:W-:Y:S02]  /*01d0*/  F2FP.F16.F32.PACK_AB R15, R6, R15 ;  /* 0x0000000f060f723e */ /* 0x000fe400000000ff */
[----:B------:R-:W-:-:S03]  /*01e0*/  F2FP.F16.F32.PACK_AB R19, R0, R19 ;  /* 0x000000130013723e */ /* 0x000fc600000000ff */
[----:B------:R-:W-:Y:S04]  /*01f0*/  STG.E desc[UR4][R2.64], R15 ;  /* 0x0000000f02007986 */ /* 0x000fe8000c101904 */
[----:B------:R-:W-:Y:S01]  /*0200*/  STG.E desc[UR4][R2.64+0x4], R19 ;  /* 0x0000041302007986 */ /* 0x000fe2000c101904 */
[----:B------:R-:W-:Y:S05]  /*0210*/  EXIT ;  /* 0x000000000000794d */ /* 0x000fea0003800000 */
.L_x_0:
[----:B------:R-:W-:-:S00]  /*0220*/  BRA `(.L_x_0) ;  /* 0xfffffffc00fc7947 */ /* 0x000fc0000383ffff */
[----:B------:R-:W-:-:S00]  /*0230*/  NOP ;  /* 0x0000000000007918 */ /* 0x000fc00000000000 */
        /* <DEDUP_REMOVED lines=12> */
.L_x_4:


//--------------------- .text._ZN17fastertransformer24dequantized_kernel_INT32EP6float4PK4int4iPKfS6_ --------------------------
	.section	.text._ZN17fastertransformer24dequantized_kernel_INT32EP6float4PK4int4iPKfS6_,"ax",@progbits
	.align	128
        .global         _ZN17fastertransformer24dequantized_kernel_INT32EP6float4PK4int4iPKfS6_
        .type           _ZN17fastertransformer24dequantized_kernel_INT32EP6float4PK4int4iPKfS6_,@function
        .size           _ZN17fastertransformer24dequantized_kernel_INT32EP6float4PK4int4iPKfS6_,(.L_x_5 - _ZN17fastertransformer24dequantized_kernel_INT32EP6float4PK4int4iPKfS6_)
        .other          _ZN17fastertransformer24dequantized_kernel_INT32EP6float4PK4int4iPKfS6_,@"STO_CUDA_ENTRY STV_DEFAULT"
_ZN17fastertransformer24dequantized_kernel_INT32EP6float4PK4int4iPKfS6_:
.text._ZN17fastertransformer24dequantized_kernel_INT32EP6float4PK4int4iPKfS6_:
        /* <DEDUP_REMOVED lines=12> */
[----:B0-----:R0:W3:Y:S07]  /*00c0*/  LDG.E.CONSTANT R0, desc[UR4][R2.64] ;  /* 0x0000000402007981 */ /* 0x0010ee000c1e9900 */
[----:B------:R-:W0:Y:S01]  /*00d0*/  LDC.64 R10, c[0x0][0x380] ;  /* 0x0000e000ff0a7b82 */ /* 0x000e220000000a00 */
[----:B-1----:R-:W-:-:S06]  /*00e0*/  IMAD.WIDE R4, R13, 0x10, R4 ;  /* 0x000000100d047825 */ /* 0x002fcc00078e0204 */
[----:B------:R-:W4:Y:S04]  /*00f0*/  LDG.E.128 R4, desc[UR4][R4.64] ;  /* 0x0000000404047981 */ /* 0x000f28000c1e1d00 */
[----:B--2---:R-:W2:Y:S01]  /*0100*/  LDG.E.CONSTANT R8, desc[UR4][R8.64] ;  /* 0x0000000408087981 */ /* 0x004ea2000c1e9900 */
[----:B0-----:R-:W-:Y:S01]  /*0110*/  IMAD.WIDE R2, R13, 0x10, R10 ;  /* 0x000000100d027825 */ /* 0x001fe200078e020a */
[----:B---3--:R-:W0:Y:S01]  /*0120*/  MUFU.RCP R0, R0 ;  /* 0x0000000000007308 */ /* 0x008e220000001000 */
[----:B----4-:R-:W-:Y:S02]  /*0130*/  I2FP.F32.S32 R14, R5 ;  /* 0x00000005000e7245 */ /* 0x010fe40000201400 */
[----:B--2---:R-:W-:Y:S01]  /*0140*/  FMUL.FTZ R15, R8, 0.0078740157186985015869 ;  /* 0x3c010204080f7820 */ /* 0x004fe20000410000 */
[----:B------:R-:W-:-:S02]  /*0150*/  I2FP.F32.S32 R12, R4 ;  /* 0x00000004000c7245 */ /* 0x000fc40000201400 */
[----:B------:R-:W-:Y:S01]  /*0160*/  I2FP.F32.S32 R6, R6 ;  /* 0x0000000600067245 */ /* 0x000fe20000201400 */
[----:B0-----:R-:W-:Y:S01]  /*0170*/  FMUL.FTZ R15, R0, R15 ;  /* 0x0000000f000f7220 */ /* 0x001fe20000410000 */
[----:B------:R-:W-:-:S03]  /*0180*/  I2FP.F32.S32 R16, R7 ;  /* 0x0000000700107245 */ /* 0x000fc60000201400 */
[C---:B------:R-:W-:Y:S01]  /*0190*/  FMUL.FTZ R13, R15.reuse, R14 ;  /* 0x0000000e0f0d7220 */ /* 0x040fe20000410000 */
[C---:B------:R-:W-:Y:S01]  /*01a0*/  FMUL.FTZ R12, R15.reuse, R12 ;  /* 0x0000000c0f0c7220 */ /* 0x040fe20000410000 */
[C---:B------:R-:W-:Y:S01]  /*01b0*/  FMUL.FTZ R14, R15.reuse, R6 ;  /* 0x000000060f0e7220 */ /* 0x040fe20000410000 */
[----:B------:R-:W-:-:S05]  /*01c0*/  FMUL.FTZ R15, R15, R16 ;  /* 0x000000100f0f7220 */ /* 0x000fca0000410000 */
[----:B------:R-:W-:Y:S01]  /*01d0*/  STG.E.128 desc[UR4][R2.64], R12 ;  /* 0x0000000c02007986 */ /* 0x000fe2000c101d04 */
[----:B------:R-:W-:Y:S05]  /*01e0*/  EXIT ;  /* 0x000000000000794d */ /* 0x000fea0003800000 */
.L_x_1:
        /* <DEDUP_REMOVED lines=9> */
.L_x_5:


//--------------------- .text._ZN17fastertransformer18dequantized_kernelEPNS_5half4EPK5char4iPKf --------------------------
	.section	.text._ZN17fastertransformer18dequantized_kernelEPNS_5half4EPK5char4iPKf,"ax",@progbits
	.align	128
        .global         _ZN17fastertransformer18dequantized_kernelEPNS_5half4EPK5char4iPKf
        .type           _ZN17fastertransformer18dequantized_kernelEPNS_5half4EPK5char4iPKf,@function
        .size           _ZN17fastertransformer18dequantized_kernelEPNS_5half4EPK5char4iPKf,(.L_x_6 - _ZN17fastertransformer18dequantized_kernelEPNS_5half4EPK5char4iPKf)
        .other          _ZN17fastertransformer18dequantized_kernelEPNS_5half4EPK5char4iPKf,@"STO_CUDA_ENTRY STV_DEFAULT"
_ZN17fastertransformer18dequantized_kernelEPNS_5half4EPK5char4iPKf:
.text._ZN17fastertransformer18dequantized_kernelEPNS_5half4EPK5char4iPKf:
        /* <DEDUP_REMOVED lines=9> */
[----:B------:R-:W1:Y:S07]  /*0090*/  LDCU.64 UR4, c[0x0][0x358] ;  /* 0x00006b00ff0477ac */ /* 0x000e6e0008000a00 */
[----:B------:R-:W2:Y:S08]  /*00a0*/  LDC.64 R2, c[0x0][0x398] ;  /* 0x0000e600ff027b82 */ /* 0x000eb00000000a00 */
[----:B------:R-:W3:Y:S01]  /*00b0*/  LDC.64 R6, c[0x0][0x380] ;  /* 0x0000e000ff067b82 */ /* 0x000ee20000000a00 */
[----:B0-----:R-:W-:-:S06]  /*00c0*/  IMAD.WIDE R4, R9, 0x4, R4 ;  /* 0x0000000409047825 */ /* 0x001fcc00078e0204 */
[----:B-1----:R-:W4:Y:S04]  /*00d0*/  LDG.E.CONSTANT R4, desc[UR4][R4.64] ;  /* 0x0000000404047981 */ /* 0x002f28000c1e9900 */
[----:B--2---:R-:W2:Y:S01]  /*00e0*/  LDG.E.CONSTANT R2, desc[UR4][R2.64] ;  /* 0x0000000402027981 */ /* 0x004ea2000c1e9900 */
[----:B----4-:R-:W2:Y:S08]  /*00f0*/  I2F.S8 R11, R4 ;  /* 0x00000004000b7306 */ /* 0x010eb00000001400 */
[----:B------:R-:W0:Y:S01]  /*0100*/  I2F.S8 R13, R4.B1 ;  /* 0x10000004000d7306 */ /* 0x000e220000001400 */
[----:B--2---:R-:W-:-:S07]  /*0110*/  FMUL.FTZ R11, R2, R11 ;  /* 0x0000000b020b7220 */ /* 0x004fce0000410000 */
[----:B------:R-:W1:Y:S01]  /*0120*/  I2F.S8 R15, R4.B2 ;  /* 0x20000004000f7306 */ /* 0x000e620000001400 */
[----:B0-----:R-:W-:-:S07]  /*0130*/  FMUL.FTZ R0, R2, R13 ;  /* 0x0000000d02007220 */ /* 0x001fce0000410000 */
[----:B------:R-:W0:Y:S01]  /*0140*/  I2F.S8 R17, R4.B3 ;  /* 0x3000000400117306 */ /* 0x000e220000001400 */
[----:B------:R-:W-:Y:S01]  /*0150*/  F2FP.F16.F32.PACK_AB R11, R0, R11 ;  /* 0x0000000b000b723e */ /* 0x000fe200000000ff */
[C---:B-1----:R-:W-:Y:S01]  /*0160*/  FMUL.FTZ R15, R2.reuse, R15 ;  /* 0x0000000f020f7220 */ /* 0x042fe20000410000 */
[----:B0-----:R-:W-:Y:S01]  /*0170*/  FMUL.FTZ R8, R2, R17 ;  /* 0x0000001102087220 */ /* 0x001fe20000410000 */
[----:B---3--:R-:W-:-:S04]  /*0180*/  IMAD.WIDE R2, R9, 0x8, R6 ;  /* 0x0000000809027825 */ /* 0x008fc800078e0206 */
[----:B------:R-:W-:Y:S01]  /*0190*/  F2FP.F16.F32.PACK_AB R15, R8, R15 ;  /* 0x0000000f080f723e */ /* 0x000fe200000000ff */
[----:B------:R-:W-:Y:S04]  /*01a0*/  STG.E desc[UR4][R2.64], R11 ;  /* 0x0000000b02007986 */ /* 0x000fe8000c101904 */
[----:B------:R-:W-:Y:S01]  /*01b0*/  STG.E desc[UR4][R2.64+0x4], R15 ;  /* 0x0000040f02007986 */ /* 0x000fe2000c101904 */
[----:B------:R-:W-:Y:S05]  /*01c0*/  EXIT ;  /* 0x000000000000794d */ /* 0x000fea0003800000 */
.L_x_2:
        /* <DEDUP_REMOVED lines=11> */
.L_x_6:


//--------------------- .text._ZN17fastertransformer18dequantized_kernelEP6float4PK5char4iPKf --------------------------
	.section	.text._ZN17fastertransformer18dequantized_kernelEP6float4PK5char4iPKf,"ax",@progbits
	.align	128
        .global         _ZN17fastertransformer18dequantized_kernelEP6float4PK5char4iPKf
        .type           _ZN17fastertransformer18dequantized_kernelEP6float4PK5char4iPKf,@function
        .size           _ZN17fastertransformer18dequantized_kernelEP6float4PK5char4iPKf,(.L_x_7 - _ZN17fastertransformer18dequantized_kernelEP6float4PK5char4iPKf)
        .other          _ZN17fastertransformer18dequantized_kernelEP6float4PK5char4iPKf,@"STO_CUDA_ENTRY STV_DEFAULT"
_ZN17fastertransformer18dequantized_kernelEP6float4PK5char4iPKf:
.text._ZN17fastertransformer18dequantized_kernelEP6float4PK5char4iPKf:
        /* <DEDUP_REMOVED lines=15> */
[----:B---3--:R-:W-:Y:S01]  /*00f0*/  IMAD.WIDE R6, R9, 0x10, R6 ;  /* 0x0000001009067825 */ /* 0x008fe200078e0206 */
[----:B----4-:R-:W2:Y:S08]  /*0100*/  I2F.S8 R11, R4 ;  /* 0x00000004000b7306 */ /* 0x010eb00000001400 */
[----:B------:R-:W0:Y:S01]  /*0110*/  I2F.S8 R13, R4.B1 ;  /* 0x10000004000d7306 */ /* 0x000e220000001400 */
[----:B--2---:R-:W-:-:S07]  /*0120*/  FMUL.FTZ R8, R2, R11 ;  /* 0x0000000b02087220 */ /* 0x004fce0000410000 */
[----:B------:R-:W1:Y:S01]  /*0130*/  I2F.S8 R15, R4.B2 ;  /* 0x20000004000f7306 */ /* 0x000e620000001400 */
[----:B0-----:R-:W-:-:S07]  /*0140*/  FMUL.FTZ R9, R2, R13 ;  /* 0x0000000d02097220 */ /* 0x001fce0000410000 */
[----:B------:R-:W0:Y:S01]  /*0150*/  I2F.S8 R17, R4.B3 ;  /* 0x3000000400117306 */ /* 0x000e220000001400 */
[C---:B-1----:R-:W-:Y:S01]  /*0160*/  FMUL.FTZ R10, R2.reuse, R15 ;  /* 0x0000000f020a7220 */ /* 0x042fe20000410000 */
[----:B0-----:R-:W-:-:S05]  /*0170*/  FMUL.FTZ R11, R2, R17 ;  /* 0x00000011020b7220 */ /* 0x001fca0000410000 */
[----:B------:R-:W-:Y:S01]  /*0180*/  STG.E.128 desc[UR4][R6.64], R8 ;  /* 0x0000000806007986 */ /* 0x000fe2000c101d04 */
[----:B------:R-:W-:Y:S05]  /*0190*/  EXIT ;  /* 0x000000000000794d */ /* 0x000fea0003800000 */
.L_x_3:
        /* <DEDUP_REMOVED lines=14> */
.L_x_7:


//--------------------- .nv.global.init           --------------------------
	.section	.nv.global.init,"aw",@progbits
	.align	4
.nv.global.init:
	.type		mrg32k3aM1SubSeq,@object
	.size		mrg32k3aM1SubSeq,(mrg32k3aM2SubSeq - mrg32k3aM1SubSeq)
mrg32k3aM1SubSeq:
        /*0000*/ 	.byte	0x0b, 0xcc, 0xee, 0x04, 0x73, 0x29, 0x8b, 0x6f, 0xf6, 0x53, 0x03, 0xf6, 0x23, 0xf6, 0xea, 0xda
        /* <DEDUP_REMOVED lines=125> */
	.type		mrg32k3aM2SubSeq,@object
	.size		mrg32k3aM2SubSeq,(mrg32k3aM1 - mrg32k3aM2SubSeq)
mrg32k3aM2SubSeq:
        /* <DEDUP_REMOVED lines=126> */
	.type		mrg32k3aM1,@object
	.size		mrg32k3aM1,(mrg32k3aM1Seq - mrg32k3aM1)
mrg32k3aM1:
        /* <DEDUP_REMOVED lines=144> */
	.type		mrg32k3aM1Seq,@object
	.size		mrg32k3aM1Seq,(mrg32k3aM2 - mrg32k3aM1Seq)
mrg32k3aM1Seq:
        /* <DEDUP_REMOVED lines=144> */
	.type		mrg32k3aM2,@object
	.size		mrg32k3aM2,(mrg32k3aM2Seq - mrg32k3aM2)
mrg32k3aM2:
        /* <DEDUP_REMOVED lines=144> */
	.type		mrg32k3aM2Seq,@object
	.size		mrg32k3aM2Seq,(precalc_xorwow_matrix - mrg32k3aM2Seq)
mrg32k3aM2Seq:
        /* <DEDUP_REMOVED lines=144> */
	.type		precalc_xorwow_matrix,@object
	.size		precalc_xorwow_matrix,(precalc_xorwow_offset_matrix - precalc_xorwow_matrix)
precalc_xorwow_matrix:
        /* <DEDUP_REMOVED lines=6400> */
	.type		precalc_xorwow_offset_matrix,@object
	.size		precalc_xorwow_offset_matrix,(.L_1 - precalc_xorwow_offset_matrix)
precalc_xorwow_offset_matrix:
        /* <DEDUP_REMOVED lines=6400> */
.L_1:


//--------------------- .nv.shared.reserved.0     --------------------------
	.section	.nv.shared.reserved.0,"aw",@nobits
	.weak		__nv_reservedSMEM_offset_0_alias
	.size		__nv_reservedSMEM_offset_0_alias, 0, 64
	.other		__nv_reservedSMEM_offset_0_alias,@"STO_CUDA_RESERVED_SHARED STV_DEFAULT"
__nv_reservedSMEM_offset_0_alias:
	.zero		0
	.zero		64


//--------------------- .nv.global                --------------------------
	.section	.nv.global,"aw",@nobits
.nv.global:
	.type		_ZN52_INTERNAL_1d973e08_21_dequantize_kernels_cu_62c590ab4cuda3std6ranges3__45__cpo9iter_moveE,@object
	.size		_ZN52_INTERNAL_1d973e08_21_dequantize_kernels_cu_62c590ab4cuda3std6ranges3__45__cpo9iter_moveE,(_ZN52_INTERNAL_1d973e08_21_dequantize_kernels_cu_62c590ab4cuda3std3__454_GLOBAL__N__1d973e08_21_dequantize_kernels_cu_62c590ab6ignoreE - _ZN52_INTERNAL_1d973e08_21_dequantize_kernels_cu_62c590ab4cuda3std6ranges3__45__cpo9iter_moveE)
_ZN52_INTERNAL_1d973e08_21_dequantize_kernels_cu_62c590ab4cuda3std6ranges3__45__cpo9iter_moveE:
	.zero		1
	.type		_ZN52_INTERNAL_1d973e08_21_dequantize_kernels_cu_62c590ab4cuda3std3__454_GLOBAL__N__1d973e08_21_dequantize_kernels_cu_62c590ab6ignoreE,@object
	.size		_ZN52_INTERNAL_1d973e08_21_dequantize_kernels_cu_62c590ab4cuda3std3__454_GLOBAL__N__1d973e08_21_dequantize_kernels_cu_62c590ab6ignoreE,(_ZN52_INTERNAL_1d973e08_21_dequantize_kernels_cu_62c590ab4cuda3std3__45__cpo4cendE - _ZN52_INTERNAL_1d973e08_21_dequantize_kernels_cu_62c590ab4cuda3std3__454_GLOBAL__N__1d973e08_21_dequantize_kernels_cu_62c590ab6ignoreE)
_ZN52_INTERNAL_1d973e08_21_dequantize_kernels_cu_62c590ab4cuda3std3__454_GLOBAL__N__1d973e08_21_dequantize_kernels_cu_62c590ab6ignoreE:
	.zero		1
	.type		_ZN52_INTERNAL_1d973e08_21_dequantize_kernels_cu_62c590ab4cuda3std3__45__cpo4cendE,@object
	.size		_ZN52_INTERNAL_1d973e08_21_dequantize_kernels_cu_62c590ab4cuda3std3__45__cpo4cendE,(_ZN52_INTERNAL_1d973e08_21_dequantize_kernels_cu_62c590ab4cuda3std3__45__cpo3endE - _ZN52_INTERNAL_1d973e08_21_dequantize_kernels_cu_62c590ab4cuda3std3__45__cpo4cendE)
_ZN52_INTERNAL_1d973e08_21_dequantize_kernels_cu_62c590ab4cuda3std3__45__cpo4cendE:
	.zero		1
	.type		_ZN52_INTERNAL_1d973e08_21_dequantize_kernels_cu_62c590ab4cuda3std3__45__cpo3endE,@object
	.size		_ZN52_INTERNAL_1d973e08_21_dequantize_kernels_cu_62c590ab4cuda3std3__45__cpo3endE,(_ZN52_INTERNAL_1d973e08_21_dequantize_kernels_cu_62c590ab4cuda3std3__48in_placeE - _ZN52_INTERNAL_1d973e08_21_dequantize_kernels_cu_62c590ab4cuda3std3__45__cpo3endE)
_ZN52_INTERNAL_1d973e08_21_dequantize_kernels_cu_62c590ab4cuda3std3__45__cpo3endE:
	.zero		1
	.type		_ZN52_INTERNAL_1d973e08_21_dequantize_kernels_cu_62c590ab4cuda3std3__48in_placeE,@object
	.size		_ZN52_INTERNAL_1d973e08_21_dequantize_kernels_cu_62c590ab4cuda3std3__48in_placeE,(_ZN52_INTERNAL_1d973e08_21_dequantize_kernels_cu_62c590ab4cuda3std6ranges3__45__cpo7advanceE - _ZN52_INTERNAL_1d973e08_21_dequantize_kernels_cu_62c590ab4cuda3std3__48in_placeE)
_ZN52_INTERNAL_1d973e08_21_dequantize_kernels_cu_62c590ab4cuda3std3__48in_placeE:
	.zero		1
	.type		_ZN52_INTERNAL_1d973e08_21_dequantize_kernels_cu_62c590ab4cuda3std6ranges3__45__cpo7advanceE,@object
	.size		_ZN52_INTERNAL_1d973e08_21_dequantize_kernels_cu_62c590ab4cuda3std6ranges3__45__cpo7advanceE,(_ZN52_INTERNAL_1d973e08_21_dequantize_kernels_cu_62c590ab4cuda3std3__45__cpo5beginE - _ZN52_INTERNAL_1d973e08_21_dequantize_kernels_cu_62c590ab4cuda3std6ranges3__45__cpo7advanceE)
_ZN52_INTERNAL_1d973e08_21_dequantize_kernels_cu_62c590ab4cuda3std6ranges3__45__cpo7advanceE:
	.zero		1
	.type		_ZN52_INTERNAL_1d973e08_21_dequantize_kernels_cu_62c590ab4cuda3std3__45__cpo5beginE,@object
	.size		_ZN52_INTERNAL_1d973e08_21_dequantize_kernels_cu_62c590ab4cuda3std3__45__cpo5beginE,(_ZN52_INTERNAL_1d973e08_21_dequantize_kernels_cu_62c590ab4cuda3std3__419piecewise_constructE - _ZN52_INTERNAL_1d973e08_21_dequantize_kernels_cu_62c590ab4cuda3std3__45__cpo5beginE)
_ZN52_INTERNAL_1d973e08_21_dequantize_kernels_cu_62c590ab4cuda3std3__45__cpo5beginE:
	.zero		1
	.type		_ZN52_INTERNAL_1d973e08_21_dequantize_kernels_cu_62c590ab4cuda3std3__419piecewise_constructE,@object
	.size		_ZN52_INTERNAL_1d973e08_21_dequantize_kernels_cu_62c590ab4cuda3std3__419piecewise_constructE,(_ZN52_INTERNAL_1d973e08_21_dequantize_kernels_cu_62c590ab4cuda3std3__45__cpo6cbeginE - _ZN52_INTERNAL_1d973e08_21_dequantize_kernels_cu_62c590ab4cuda3std3__419piecewise_constructE)
_ZN52_INTERNAL_1d973e08_21_dequantize_kernels_cu_62c590ab4cuda3std3__419piecewise_constructE:
	.zero		1
	.type		_ZN52_INTERNAL_1d973e08_21_dequantize_kernels_cu_62c590ab4cuda3std3__45__cpo6cbeginE,@object
	.size		_ZN52_INTERNAL_1d973e08_21_dequantize_kernels_cu_62c590ab4cuda3std3__45__cpo6cbeginE,(_ZN52_INTERNAL_1d973e08_21_dequantize_kernels_cu_62c590ab4cuda3std6ranges3__45__cpo4swapE - _ZN52_INTERNAL_1d973e08_21_dequantize_kernels_cu_62c590ab4cuda3std3__45__cpo6cbeginE)
_ZN52_INTERNAL_1d973e08_21_dequantize_kernels_cu_62c590ab4cuda3std3__45__cpo6cbeginE:
	.zero		1
	.type		_ZN52_INTERNAL_1d973e08_21_dequantize_kernels_cu_62c590ab4cuda3std6ranges3__45__cpo4swapE,@object
	.size		_ZN52_INTERNAL_1d973e08_21_dequantize_kernels_cu_62c590ab4cuda3std6ranges3__45__cpo4swapE,(.L_16 - _ZN52_INTERNAL_1d973e08_21_dequantize_kernels_cu_62c590ab4cuda3std6ranges3__45__cpo4swapE)
_ZN52_INTERNAL_1d973e08_21_dequantize_kernels_cu_62c590ab4cuda3std6ranges3__45__cpo4swapE:
	.zero		1
.L_16:


//--------------------- .nv.constant0._ZN17fastertransformer24dequantized_kernel_INT32EPNS_5half4EPK4int4iPKfS6_ --------------------------
	.section	.nv.constant0._ZN17fastertransformer24dequantized_kernel_INT32EPNS_5half4EPK4int4iPKfS6_,"a",@progbits
	.sectionflags	@""
	.align	4
.nv.constant0._ZN17fastertransformer24dequantized_kernel_INT32EPNS_5half4EPK4int4iPKfS6_:
	.zero		936


//--------------------- .nv.constant0._ZN17fastertransformer24dequantized_kernel_INT32EP6float4PK4int4iPKfS6_ --------------------------
	.section	.nv.constant0._ZN17fastertransformer24dequantized_kernel_INT32EP6float4PK4int4iPKfS6_,"a",@progbits
	.sectionflags	@""
	.align	4
.nv.constant0._ZN17fastertransformer24dequantized_kernel_INT32EP6float4PK4int4iPKfS6_:
	.zero		936


//--------------------- .nv.constant0._ZN17fastertransformer18dequantized_kernelEPNS_5half4EPK5char4iPKf --------------------------
	.section	.nv.constant0._ZN17fastertransformer18dequantized_kernelEPNS_5half4EPK5char4iPKf,"a",@progbits
	.sectionflags	@""
	.align	4
.nv.constant0._ZN17fastertransformer18dequantized_kernelEPNS_5half4EPK5char4iPKf:
	.zero		928


//--------------------- .nv.constant0._ZN17fastertransformer18dequantized_kernelEP6float4PK5char4iPKf --------------------------
	.section	.nv.constant0._ZN17fastertransformer18dequantized_kernelEP6float4PK5char4iPKf,"a",@progbits
	.sectionflags	@""
	.align	4
.nv.constant0._ZN17fastertransformer18dequantized_kernelEP6float4PK5char4iPKf:
	.zero		928


//--------------------- SYMBOLS --------------------------

	.type		.nv.reservedSmem.offset0,@object
	.size		.nv.reservedSmem.offset0,0x4
